//
// Generated by NVIDIA NVVM Compiler
//
// Compiler Build ID: CL-36424714
// Cuda compilation tools, release 13.0, V13.0.88
// Based on NVVM 20.0.0
//

.version 9.0
.target sm_100
.address_size 64

	// .globl	DYbinaryentropy

.visible .entry DYbinaryentropy(
	.param .u32 DYbinaryentropy_param_0,
	.param .u64 .ptr .align 1 DYbinaryentropy_param_1,
	.param .u64 .ptr .align 1 DYbinaryentropy_param_2,
	.param .u64 .ptr .align 1 DYbinaryentropy_param_3,
	.param .u64 .ptr .align 1 DYbinaryentropy_param_4
)
{
	.reg .pred 	%p<2>;
	.reg .b32 	%r<6>;
	.reg .b64 	%rd<13>;
	.reg .b64 	%fd<14>;

	ld.param.u32 	%r2, [DYbinaryentropy_param_0];
	ld.param.u64 	%rd1, [DYbinaryentropy_param_1];
	ld.param.u64 	%rd2, [DYbinaryentropy_param_2];
	ld.param.u64 	%rd3, [DYbinaryentropy_param_3];
	ld.param.u64 	%rd4, [DYbinaryentropy_param_4];
	mov.u32 	%r3, %tid.x;
	mov.u32 	%r4, %ctaid.x;
	mov.u32 	%r5, %ntid.x;
	mad.lo.s32 	%r1, %r4, %r5, %r3;
	setp.ge.s32 	%p1, %r1, %r2;
	@%p1 bra 	$L__BB0_2;
	cvta.to.global.u64 	%rd5, %rd3;
	cvta.to.global.u64 	%rd6, %rd2;
	cvta.to.global.u64 	%rd7, %rd1;
	cvta.to.global.u64 	%rd8, %rd4;
	ld.global.f64 	%fd1, [%rd5];
	mul.wide.s32 	%rd9, %r1, 8;
	add.s64 	%rd10, %rd6, %rd9;
	ld.global.f64 	%fd2, [%rd10];
	add.s64 	%rd11, %rd7, %rd9;
	ld.global.f64 	%fd3, [%rd11];
	sub.f64 	%fd4, %fd2, %fd3;
	mov.f64 	%fd5, 0d3FF0000000000000;
	sub.f64 	%fd6, %fd5, %fd2;
	mul.f64 	%fd7, %fd2, %fd6;
	div.rn.f64 	%fd8, %fd4, %fd7;
	mul.f64 	%fd9, %fd1, %fd8;
	cvt.rn.f64.s32 	%fd10, %r2;
	div.rn.f64 	%fd11, %fd9, %fd10;
	add.s64 	%rd12, %rd8, %rd9;
	ld.global.f64 	%fd12, [%rd12];
	add.f64 	%fd13, %fd12, %fd11;
	st.global.f64 	[%rd12], %fd13;
$L__BB0_2:
	ret;

}


// ===== COMPILED SASS (sm_100) =====

	.target	sm_100

	.elftype	@"ET_EXEC"


//--------------------- .note.nv.tkinfo           --------------------------
	.section	.note.nv.tkinfo,"",@"SHT_NOTE"
	.sectionflags	@"SHF_NOTE_NV_TKINFO"
	.tkinfo
        /*0018*/ 	.word	0x00000002
        /*0030*/ 	.string	""
        /*0030*/ 	.string	"ptxas"
        /*0030*/ 	.string	"Cuda compilation tools, release 13.0, V13.0.88"
        /*0030*/ 	.string	"Build cuda_13.0.r13.0/compiler.36424714_0"
        /*0030*/ 	.string	"-arch sm_100 -m 64 "



//--------------------- .note.nv.cuinfo           --------------------------
	.section	.note.nv.cuinfo,"",@"SHT_NOTE"
	.sectionflags	@"SHF_NOTE_NV_CUINFO"
        /*0018*/ 	.short	0x0002
        /*001a*/ 	.short	0x0064
        /*001c*/ 	.short	0x0082
	.zero		2


//--------------------- .nv.info                  --------------------------
	.section	.nv.info,"",@"SHT_CUDA_INFO"
	.align	4


	//----- nvinfo : EIATTR_REGCOUNT
	.align		4
        /*0000*/ 	.byte	0x04, 0x2f
        /*0002*/ 	.short	(.L_1 - .L_0)
	.align		4
.L_0:
        /*0004*/ 	.word	index@(DYbinaryentropy)
        /*0008*/ 	.word	0x0000001b


	//----- nvinfo : EIATTR_FRAME_SIZE
	.align		4
.L_1:
        /*000c*/ 	.byte	0x04, 0x11
        /*000e*/ 	.short	(.L_3 - .L_2)
	.align		4
.L_2:
        /*0010*/ 	.word	index@($__internal_0_$__cuda_sm20_div_rn_f64_full)
        /*0014*/ 	.word	0x00000000


	//----- nvinfo : EIATTR_FRAME_SIZE
	.align		4
.L_3:
        /*0018*/ 	.byte	0x04, 0x11
        /*001a*/ 	.short	(.L_5 - .L_4)
	.align		4
.L_4:
        /*001c*/ 	.word	index@(DYbinaryentropy)
        /*0020*/ 	.word	0x00000000


	//----- nvinfo : EIATTR_MIN_STACK_SIZE
	.align		4
.L_5:
        /*0024*/ 	.byte	0x04, 0x12
        /*0026*/ 	.short	(.L_7 - .L_6)
	.align		4
.L_6:
        /*0028*/ 	.word	index@(DYbinaryentropy)
        /*002c*/ 	.word	0x00000000
.L_7:


//--------------------- .nv.compat                --------------------------
	.section	.nv.compat,"",@"SHT_CUDA_COMPAT_INFO"
	.align	4
        /*0000*/ 	.byte	0x02, 0x09, 0x00, 0x00, 0x02, 0x02, 0x01, 0x00, 0x02, 0x05, 0x05, 0x00, 0x03, 0x07, 0x01, 0x01
        /*0010*/ 	.byte	0x02, 0x03, 0x00, 0x00, 0x02, 0x06, 0x01, 0x00, 0x04, 0x0b, 0x08, 0x00, 0x01, 0x00, 0x00, 0x00
        /*0020*/ 	.byte	0x00, 0x00, 0x00, 0x00


//--------------------- .nv.info.DYbinaryentropy  --------------------------
	.section	.nv.info.DYbinaryentropy,"",@"SHT_CUDA_INFO"
	.sectionflags	@""
	.align	4


	//----- nvinfo : EIATTR_CUDA_API_VERSION
	.align		4
        /*0000*/ 	.byte	0x04, 0x37
        /*0002*/ 	.short	(.L_9 - .L_8)
.L_8:
        /*0004*/ 	.word	0x00000082


	//----- nvinfo : EIATTR_KPARAM_INFO
	.align		4
.L_9:
        /*0008*/ 	.byte	0x04, 0x17
        /*000a*/ 	.short	(.L_11 - .L_10)
.L_10:
        /*000c*/ 	.word	0x00000000
        /*0010*/ 	.short	0x0004
        /*0012*/ 	.short	0x0020
        /*0014*/ 	.byte	0x00, 0xf5, 0x21, 0x00


	//----- nvinfo : EIATTR_KPARAM_INFO
	.align		4
.L_11:
        /*0018*/ 	.byte	0x04, 0x17
        /*001a*/ 	.short	(.L_13 - .L_12)
.L_12:
        /*001c*/ 	.word	0x00000000
        /*0020*/ 	.short	0x0003
        /*0022*/ 	.short	0x0018
        /*0024*/ 	.byte	0x00, 0xf5, 0x21, 0x00


	//----- nvinfo : EIATTR_KPARAM_INFO
	.align		4
.L_13:
        /*0028*/ 	.byte	0x04, 0x17
        /*002a*/ 	.short	(.L_15 - .L_14)
.L_14:
        /*002c*/ 	.word	0x00000000
        /*0030*/ 	.short	0x0002
        /*0032*/ 	.short	0x0010
        /*0034*/ 	.byte	0x00, 0xf5, 0x21, 0x00


	//----- nvinfo : EIATTR_KPARAM_INFO
	.align		4
.L_15:
        /*0038*/ 	.byte	0x04, 0x17
        /*003a*/ 	.short	(.L_17 - .L_16)
.L_16:
        /*003c*/ 	.word	0x00000000
        /*0040*/ 	.short	0x0001
        /*0042*/ 	.short	0x0008
        /*0044*/ 	.byte	0x00, 0xf5, 0x21, 0x00


	//----- nvinfo : EIATTR_KPARAM_INFO
	.align		4
.L_17:
        /*0048*/ 	.byte	0x04, 0x17
        /*004a*/ 	.short	(.L_19 - .L_18)
.L_18:
        /*004c*/ 	.word	0x00000000
        /*0050*/ 	.short	0x0000
        /*0052*/ 	.short	0x0000
        /*0054*/ 	.byte	0x00, 0xf0, 0x11, 0x00


	//----- nvinfo : EIATTR_SPARSE_MMA_MASK
	.align		4
.L_19:
        /*0058*/ 	.byte	0x03, 0x50
        /*005a*/ 	.short	0x0000


	//----- nvinfo : EIATTR_MAXREG_COUNT
	.align		4
        /*005c*/ 	.byte	0x03, 0x1b
        /*005e*/ 	.short	0x00ff


	//----- nvinfo : EIATTR_MERCURY_ISA_VERSION
	.align		4
        /*0060*/ 	.byte	0x03, 0x5f
        /*0062*/ 	.short	0x0101


	//----- nvinfo : EIATTR_VRC_CTA_INIT_COUNT
	.align		4
        /*0064*/ 	.byte	0x02, 0x4a
	.zero		1
	.zero		1


	//----- nvinfo : EIATTR_EXIT_INSTR_OFFSETS
	.align		4
        /*0068*/ 	.byte	0x04, 0x1c
        /*006a*/ 	.short	(.L_21 - .L_20)


	//   ....[0]....
.L_20:
        /*006c*/ 	.word	0x00000070


	//   ....[1]....
        /*0070*/ 	.word	0x00000480


	//----- nvinfo : EIATTR_CRS_STACK_SIZE
	.align		4
.L_21:
        /*0074*/ 	.byte	0x04, 0x1e
        /*0076*/ 	.short	(.L_23 - .L_22)
.L_22:
        /*0078*/ 	.word	0x00000000


	//----- nvinfo : EIATTR_CBANK_PARAM_SIZE
	.align		4
.L_23:
        /*007c*/ 	.byte	0x03, 0x19
        /*007e*/ 	.short	0x0028


	//----- nvinfo : EIATTR_PARAM_CBANK
	.align		4
        /*0080*/ 	.byte	0x04, 0x0a
        /*0082*/ 	.short	(.L_25 - .L_24)
	.align		4
.L_24:
        /*0084*/ 	.word	index@(.nv.constant0.DYbinaryentropy)
        /*0088*/ 	.short	0x0380
        /*008a*/ 	.short	0x0028


	//----- nvinfo : EIATTR_SW_WAR
	.align		4
.L_25:
        /*008c*/ 	.byte	0x04, 0x36
        /*008e*/ 	.short	(.L_27 - .L_26)
.L_26:
        /*0090*/ 	.word	0x00000008
.L_27:


//--------------------- .nv.callgraph             --------------------------
	.section	.nv.callgraph,"",@"SHT_CUDA_CALLGRAPH"
	.align	4
	.sectionentsize	8
	.align		4
        /*0000*/ 	.word	0x00000000
	.align		4
        /*0004*/ 	.word	0xffffffff
	.align		4
        /*0008*/ 	.word	0x00000000
	.align		4
        /*000c*/ 	.word	0xfffffffe
	.align		4
        /*0010*/ 	.word	0x00000000
	.align		4
        /*0014*/ 	.word	0xfffffffd
	.align		4
        /*0018*/ 	.word	0x00000000
	.align		4
        /*001c*/ 	.word	0xfffffffc


//--------------------- .text.DYbinaryentropy     --------------------------
	.section	.text.DYbinaryentropy,"ax",@progbits
	.align	128
        .global         DYbinaryentropy
        .type           DYbinaryentropy,@function
        .size           DYbinaryentropy,(.L_x_10 - DYbinaryentropy)
        .other          DYbinaryentropy,@"STO_CUDA_ENTRY STV_DEFAULT"
DYbinaryentropy:
.text.DYbinaryentropy:
[----:B------:R-:W-:Y:S01]  /*0000*/  LDC R1, c[0x0][0x37c] ;  /* 0x0000df00ff017b82 */ /* 0x000fe20000000800 */
[----:B------:R-:W0:Y:S07]  /*0010*/  S2R R0, SR_TID.X ;  /* 0x0000000000007919 */ /* 0x000e2e0000002100 */
[----:B------:R-:W0:Y:S01]  /*0020*/  S2UR UR4, SR_CTAID.X ;  /* 0x00000000000479c3 */ /* 0x000e220000002500 */
[----:B------:R-:W1:Y:S07]  /*0030*/  LDCU UR5, c[0x0][0x380] ;  /* 0x00007000ff0577ac */ /* 0x000e6e0008000800 */
[----:B------:R-:W0:Y:S02]  /*0040*/  LDC R3, c[0x0][0x360] ;  /* 0x0000d800ff037b82 */ /* 0x000e240000000800 */
[----:B0-----:R-:W-:-:S05]  /*0050*/  IMAD R0, R3, UR4, R0 ;  /* 0x0000000403007c24 */ /* 0x001fca000f8e0200 */
[----:B-1----:R-:W-:-:S13]  /*0060*/  ISETP.GE.AND P0, PT, R0, UR5, PT ;  /* 0x0000000500007c0c */ /* 0x002fda000bf06270 */
[----:B------:R-:W-:Y:S05]  /*0070*/  @P0 EXIT ;  /* 0x000000000000094d */ /* 0x000fea0003800000 */
[----:B------:R-:W0:Y:S01]  /*0080*/  LDC.64 R2, c[0x0][0x390] ;  /* 0x0000e400ff027b82 */ /* 0x000e220000000a00 */
[----:B------:R-:W1:Y:S07]  /*0090*/  LDCU.64 UR4, c[0x0][0x358] ;  /* 0x00006b00ff0477ac */ /* 0x000e6e0008000a00 */
[----:B------:R-:W2:Y:S01]  /*00a0*/  LDC.64 R8, c[0x0][0x388] ;  /* 0x0000e200ff087b82 */ /* 0x000ea20000000a00 */
[----:B0-----:R-:W-:-:S06]  /*00b0*/  IMAD.WIDE R2, R0, 0x8, R2 ;  /* 0x0000000800027825 */ /* 0x001fcc00078e0202 */
[----:B-1----:R-:W3:Y:S01]  /*00c0*/  LDG.E.64 R2, desc[UR4][R2.64] ;  /* 0x0000000402027981 */ /* 0x002ee2000c1e1b00 */
[----:B--2---:R-:W-:-:S06]  /*00d0*/  IMAD.WIDE R8, R0, 0x8, R8 ;  /* 0x0000000800087825 */ /* 0x004fcc00078e0208 */
[----:B------:R-:W2:Y:S01]  /*00e0*/  LDG.E.64 R8, desc[UR4][R8.64] ;  /* 0x0000000408087981 */ /* 0x000ea2000c1e1b00 */
[----:B------:R-:W0:Y:S03]  /*00f0*/  LDC.64 R4, c[0x0][0x398] ;  /* 0x0000e600ff047b82 */ /* 0x000e260000000a00 */
[----:B0-----:R-:W5:Y:S01]  /*0100*/  LDG.E.64 R4, desc[UR4][R4.64] ;  /* 0x0000000404047981 */ /* 0x001f62000c1e1b00 */
[----:B------:R-:W-:Y:S01]  /*0110*/  IMAD.MOV.U32 R10, RZ, RZ, 0x1 ;  /* 0x00000001ff0a7424 */ /* 0x000fe200078e00ff */
[----:B------:R-:W-:Y:S01]  /*0120*/  BSSY.RECONVERGENT B0, `(.L_x_0) ;  /* 0x0000017000007945 */ /* 0x000fe20003800200 */
[----:B---3--:R-:W-:-:S08]  /*0130*/  DADD R6, -R2, 1 ;  /* 0x3ff0000002067429 */ /* 0x008fd00000000100 */
[C---:B------:R-:W-:Y:S02]  /*0140*/  DMUL R6, R2.reuse, R6 ;  /* 0x0000000602067228 */ /* 0x040fe40000000000 */
[----:B--2---:R-:W-:-:S04]  /*0150*/  DADD R8, R2, -R8 ;  /* 0x0000000002087229 */ /* 0x004fc80000000808 */
[----:B------:R-:W0:Y:S06]  /*0160*/  MUFU.RCP64H R11, R7 ;  /* 0x00000007000b7308 */ /* 0x000e2c0000001800 */
[----:B------:R-:W-:Y:S01]  /*0170*/  FSETP.GEU.AND P1, PT, |R9|, 6.5827683646048100446e-37, PT ;  /* 0x036000000900780b */ /* 0x000fe20003f2e200 */
[----:B0-----:R-:W-:-:S08]  /*0180*/  DFMA R12, -R6, R10, 1 ;  /* 0x3ff00000060c742b */ /* 0x001fd0000000010a */
[----:B------:R-:W-:-:S08]  /*0190*/  DFMA R12, R12, R12, R12 ;  /* 0x0000000c0c0c722b */ /* 0x000fd0000000000c */
[----:B------:R-:W-:-:S08]  /*01a0*/  DFMA R12, R10, R12, R10 ;  /* 0x0000000c0a0c722b */ /* 0x000fd0000000000a */
[----:B------:R-:W-:-:S08]  /*01b0*/  DFMA R10, -R6, R12, 1 ;  /* 0x3ff00000060a742b */ /* 0x000fd0000000010c */
[----:B------:R-:W-:-:S08]  /*01c0*/  DFMA R10, R12, R10, R12 ;  /* 0x0000000a0c0a722b */ /* 0x000fd0000000000c */
[----:B------:R-:W-:-:S08]  /*01d0*/  DMUL R2, R8, R10 ;  /* 0x0000000a08027228 */ /* 0x000fd00000000000 */
[----:B------:R-:W-:-:S08]  /*01e0*/  DFMA R12, -R6, R2, R8 ;  /* 0x00000002060c722b */ /* 0x000fd00000000108 */
[----:B------:R-:W-:-:S10]  /*01f0*/  DFMA R2, R10, R12, R2 ;  /* 0x0000000c0a02722b */ /* 0x000fd40000000002 */
[----:B------:R-:W-:-:S05]  /*0200*/  FFMA R10, RZ, R7, R3 ;  /* 0x00000007ff0a7223 */ /* 0x000fca0000000003 */
[----:B------:R-:W-:-:S13]  /*0210*/  FSETP.GT.AND P0, PT, |R10|, 1.469367938527859385e-39, PT ;  /* 0x001000000a00780b */ /* 0x000fda0003f04200 */
[----:B------:R-:W-:Y:S05]  /*0220*/  @P0 BRA P1, `(.L_x_1) ;  /* 0x0000000000180947 */ /* 0x000fea0000800000 */
[----:B------:R-:W-:Y:S01]  /*0230*/  IMAD.MOV.U32 R10, RZ, RZ, R8 ;  /* 0x000000ffff0a7224 */ /* 0x000fe200078e0008 */
[----:B------:R-:W-:Y:S01]  /*0240*/  MOV R12, 0x290 ;  /* 0x00000290000c7802 */ /* 0x000fe20000000f00 */
[----:B------:R-:W-:Y:S02]  /*0250*/  IMAD.MOV.U32 R11, RZ, RZ, R9 ;  /* 0x000000ffff0b7224 */ /* 0x000fe400078e0009 */
[----:B------:R-:W-:Y:S02]  /*0260*/  IMAD.MOV.U32 R8, RZ, RZ, R6 ;  /* 0x000000ffff087224 */ /* 0x000fe400078e0006 */
[----:B------:R-:W-:-:S07]  /*0270*/  IMAD.MOV.U32 R9, RZ, RZ, R7 ;  /* 0x000000ffff097224 */ /* 0x000fce00078e0007 */
[----:B-----5:R-:W-:Y:S05]  /*0280*/  CALL.REL.NOINC `($__internal_0_$__cuda_sm20_div_rn_f64_full) ;  /* 0x0000000000807944 */ /* 0x020fea0003c00000 */
.L_x_1:
[----:B------:R-:W-:Y:S05]  /*0290*/  BSYNC.RECONVERGENT B0 ;  /* 0x0000000000007941 */ /* 0x000fea0003800200 */
.L_x_0:
[----:B------:R-:W0:Y:S01]  /*02a0*/  LDCU UR6, c[0x0][0x380] ;  /* 0x00007000ff0677ac */ /* 0x000e220008000800 */
[----:B------:R-:W-:Y:S01]  /*02b0*/  IMAD.MOV.U32 R8, RZ, RZ, 0x1 ;  /* 0x00000001ff087424 */ /* 0x000fe200078e00ff */
[----:B-----5:R-:W-:Y:S01]  /*02c0*/  DMUL R12, R4, R2 ;  /* 0x00000002040c7228 */ /* 0x020fe20000000000 */
[----:B------:R-:W-:Y:S09]  /*02d0*/  BSSY.RECONVERGENT B0, `(.L_x_2) ;  /* 0x0000015000007945 */ /* 0x000ff20003800200 */
[----:B------:R-:W-:Y:S01]  /*02e0*/  FSETP.GEU.AND P1, PT, |R13|, 6.5827683646048100446e-37, PT ;  /* 0x036000000d00780b */ /* 0x000fe20003f2e200 */
[----:B0-----:R-:W0:Y:S08]  /*02f0*/  I2F.F64 R6, UR6 ;  /* 0x0000000600067d12 */ /* 0x001e300008201c00 */
[----:B0-----:R-:W0:Y:S02]  /*0300*/  MUFU.RCP64H R9, R7 ;  /* 0x0000000700097308 */ /* 0x001e240000001800 */
        /* <DEDUP_REMOVED lines=16> */
[----:B------:R-:W-:Y:S05]  /*0410*/  CALL.REL.NOINC `($__internal_0_$__cuda_sm20_div_rn_f64_full) ;  /* 0x00000000001c7944 */ /* 0x000fea0003c00000 */
.L_x_3:
[----:B------:R-:W-:Y:S05]  /*0420*/  BSYNC.RECONVERGENT B0 ;  /* 0x0000000000007941 */ /* 0x000fea0003800200 */
.L_x_2:
[----:B------:R-:W0:Y:S02]  /*0430*/  LDC.64 R4, c[0x0][0x3a0] ;  /* 0x0000e800ff047b82 */ /* 0x000e240000000a00 */
[----:B0-----:R-:W-:-:S05]  /*0440*/  IMAD.WIDE R4, R0, 0x8, R4 ;  /* 0x0000000800047825 */ /* 0x001fca00078e0204 */
[----:B------:R-:W2:Y:S02]  /*0450*/  LDG.E.64 R6, desc[UR4][R4.64] ;  /* 0x0000000404067981 */ /* 0x000ea4000c1e1b00 */
[----:B--2---:R-:W-:-:S07]  /*0460*/  DADD R6, R6, R2 ;  /* 0x0000000006067229 */ /* 0x004fce0000000002 */
[----:B------:R-:W-:Y:S01]  /*0470*/  STG.E.64 desc[UR4][R4.64], R6 ;  /* 0x0000000604007986 */ /* 0x000fe2000c101b04 */
[----:B------:R-:W-:Y:S05]  /*0480*/  EXIT ;  /* 0x000000000000794d */ /* 0x000fea0003800000 */
        .weak           $__internal_0_$__cuda_sm20_div_rn_f64_full
        .type           $__internal_0_$__cuda_sm20_div_rn_f64_full,@function
        .size           $__internal_0_$__cuda_sm20_div_rn_f64_full,(.L_x_10 - $__internal_0_$__cuda_sm20_div_rn_f64_full)
$__internal_0_$__cuda_sm20_div_rn_f64_full:
[C---:B------:R-:W-:Y:S01]  /*0490*/  FSETP.GEU.AND P0, PT, |R9|.reuse, 1.469367938527859385e-39, PT ;  /* 0x001000000900780b */ /* 0x040fe20003f0e200 */
[----:B------:R-:W-:Y:S01]  /*04a0*/  IMAD.MOV.U32 R18, RZ, RZ, 0x1 ;  /* 0x00000001ff127424 */ /* 0x000fe200078e00ff */
[----:B------:R-:W-:Y:S01]  /*04b0*/  LOP3.LUT R6, R9, 0x800fffff, RZ, 0xc0, !PT ;  /* 0x800fffff09067812 */ /* 0x000fe200078ec0ff */
[----:B------:R-:W-:Y:S01]  /*04c0*/  BSSY.RECONVERGENT B1, `(.L_x_4) ;  /* 0x0000055000017945 */ /* 0x000fe20003800200 */
[C---:B------:R-:W-:Y:S02]  /*04d0*/  FSETP.GEU.AND P2, PT, |R11|.reuse, 1.469367938527859385e-39, PT ;  /* 0x001000000b00780b */ /* 0x040fe40003f4e200 */
[----:B------:R-:W-:Y:S01]  /*04e0*/  LOP3.LUT R7, R6, 0x3ff00000, RZ, 0xfc, !PT ;  /* 0x3ff0000006077812 */ /* 0x000fe200078efcff */
[----:B------:R-:W-:Y:S01]  /*04f0*/  IMAD.MOV.U32 R6, RZ, RZ, R8 ;  /* 0x000000ffff067224 */ /* 0x000fe200078e0008 */
[----:B------:R-:W-:Y:S02]  /*0500*/  LOP3.LUT R13, R11, 0x7ff00000, RZ, 0xc0, !PT ;  /* 0x7ff000000b0d7812 */ /* 0x000fe400078ec0ff */
[----:B------:R-:W-:-:S03]  /*0510*/  LOP3.LUT R16, R9, 0x7ff00000, RZ, 0xc0, !PT ;  /* 0x7ff0000009107812 */ /* 0x000fc600078ec0ff */
[----:B------:R-:W-:Y:S01]  /*0520*/  @!P0 DMUL R6, R8, 8.98846567431157953865e+307 ;  /* 0x7fe0000008068828 */ /* 0x000fe20000000000 */
[----:B------:R-:W-:-:S03]  /*0530*/  ISETP.GE.U32.AND P1, PT, R13, R16, PT ;  /* 0x000000100d00720c */ /* 0x000fc60003f26070 */
[----:B------:R-:W-:Y:S01]  /*0540*/  @!P2 LOP3.LUT R14, R9, 0x7ff00000, RZ, 0xc0, !PT ;  /* 0x7ff00000090ea812 */ /* 0x000fe200078ec0ff */
[----:B------:R-:W-:Y:S01]  /*0550*/  @!P2 IMAD.MOV.U32 R20, RZ, RZ, RZ ;  /* 0x000000ffff14a224 */ /* 0x000fe200078e00ff */
[----:B------:R-:W0:Y:S02]  /*0560*/  MUFU.RCP64H R19, R7 ;  /* 0x0000000700137308 */ /* 0x000e240000001800 */
[----:B------:R-:W-:Y:S01]  /*0570*/  @!P2 ISETP.GE.U32.AND P3, PT, R13, R14, PT ;  /* 0x0000000e0d00a20c */ /* 0x000fe20003f66070 */
[----:B------:R-:W-:-:S05]  /*0580*/  IMAD.MOV.U32 R14, RZ, RZ, 0x1ca00000 ;  /* 0x1ca00000ff0e7424 */ /* 0x000fca00078e00ff */
[----:B------:R-:W-:-:S04]  /*0590*/  @!P2 SEL R15, R14, 0x63400000, !P3 ;  /* 0x634000000e0fa807 */ /* 0x000fc80005800000 */
[----:B------:R-:W-:-:S04]  /*05a0*/  @!P2 LOP3.LUT R15, R15, 0x80000000, R11, 0xf8, !PT ;  /* 0x800000000f0fa812 */ /* 0x000fc800078ef80b */
[----:B------:R-:W-:Y:S01]  /*05b0*/  @!P2 LOP3.LUT R21, R15, 0x100000, RZ, 0xfc, !PT ;  /* 0x001000000f15a812 */ /* 0x000fe200078efcff */
[----:B0-----:R-:W-:-:S08]  /*05c0*/  DFMA R2, R18, -R6, 1 ;  /* 0x3ff000001202742b */ /* 0x001fd00000000806 */
[----:B------:R-:W-:-:S08]  /*05d0*/  DFMA R2, R2, R2, R2 ;  /* 0x000000020202722b */ /* 0x000fd00000000002 */
[----:B------:R-:W-:Y:S01]  /*05e0*/  DFMA R18, R18, R2, R18 ;  /* 0x000000021212722b */ /* 0x000fe20000000012 */
[----:B------:R-:W-:Y:S01]  /*05f0*/  SEL R3, R14, 0x63400000, !P1 ;  /* 0x634000000e037807 */ /* 0x000fe20004800000 */
[----:B------:R-:W-:-:S03]  /*0600*/  IMAD.MOV.U32 R2, RZ, RZ, R10 ;  /* 0x000000ffff027224 */ /* 0x000fc600078e000a */
[----:B------:R-:W-:-:S03]  /*0610*/  LOP3.LUT R3, R3, 0x800fffff, R11, 0xf8, !PT ;  /* 0x800fffff03037812 */ /* 0x000fc600078ef80b */
[----:B------:R-:W-:-:S03]  /*0620*/  DFMA R22, R18, -R6, 1 ;  /* 0x3ff000001216742b */ /* 0x000fc60000000806 */
[----:B------:R-:W-:-:S05]  /*0630*/  @!P2 DFMA R2, R2, 2, -R20 ;  /* 0x400000000202a82b */ /* 0x000fca0000000814 */
[----:B------:R-:W-:Y:S01]  /*0640*/  DFMA R18, R18, R22, R18 ;  /* 0x000000161212722b */ /* 0x000fe20000000012 */
[----:B------:R-:W-:Y:S02]  /*0650*/  IMAD.MOV.U32 R23, RZ, RZ, R13 ;  /* 0x000000ffff177224 */ /* 0x000fe400078e000d */
[----:B------:R-:W-:Y:S01]  /*0660*/  IMAD.MOV.U32 R22, RZ, RZ, R16 ;  /* 0x000000ffff167224 */ /* 0x000fe200078e0010 */
[----:B------:R-:W-:Y:S02]  /*0670*/  @!P0 LOP3.LUT R22, R7, 0x7ff00000, RZ, 0xc0, !PT ;  /* 0x7ff0000007168812 */ /* 0x000fe400078ec0ff */
[----:B------:R-:W-:Y:S02]  /*0680*/  @!P2 LOP3.LUT R23, R3, 0x7ff00000, RZ, 0xc0, !PT ;  /* 0x7ff000000317a812 */ /* 0x000fe400078ec0ff */
[----:B------:R-:W-:Y:S01]  /*0690*/  DMUL R20, R18, R2 ;  /* 0x0000000212147228 */ /* 0x000fe20000000000 */
[----:B------:R-:W-:Y:S02]  /*06a0*/  VIADD R24, R22, 0xffffffff ;  /* 0xffffffff16187836 */ /* 0x000fe40000000000 */
[----:B------:R-:W-:-:S05]  /*06b0*/  VIADD R15, R23, 0xffffffff ;  /* 0xffffffff170f7836 */ /* 0x000fca0000000000 */
[----:B------:R-:W-:Y:S01]  /*06c0*/  DFMA R16, R20, -R6, R2 ;  /* 0x800000061410722b */ /* 0x000fe20000000002 */
[----:B------:R-:W-:-:S04]  /*06d0*/  ISETP.GT.U32.AND P0, PT, R15, 0x7feffffe, PT ;  /* 0x7feffffe0f00780c */ /* 0x000fc80003f04070 */
[----:B------:R-:W-:-:S03]  /*06e0*/  ISETP.GT.U32.OR P0, PT, R24, 0x7feffffe, P0 ;  /* 0x7feffffe1800780c */ /* 0x000fc60000704470 */
[----:B------:R-:W-:-:S10]  /*06f0*/  DFMA R16, R18, R16, R20 ;  /* 0x000000101210722b */ /* 0x000fd40000000014 */
[----:B------:R-:W-:Y:S05]  /*0700*/  @P0 BRA `(.L_x_5) ;  /* 0x00000000006c0947 */ /* 0x000fea0003800000 */
[----:B------:R-:W-:-:S04]  /*0710*/  LOP3.LUT R18, R9, 0x7ff00000, RZ, 0xc0, !PT ;  /* 0x7ff0000009127812 */ /* 0x000fc800078ec0ff */
[CC--:B------:R-:W-:Y:S02]  /*0720*/  VIADDMNMX R10, R13.reuse, -R18.reuse, 0xb9600000, !PT ;  /* 0xb96000000d0a7446 */ /* 0x0c0fe40007800912 */
[----:B------:R-:W-:Y:S02]  /*0730*/  ISETP.GE.U32.AND P0, PT, R13, R18, PT ;  /* 0x000000120d00720c */ /* 0x000fe40003f06070 */
[----:B------:R-:W-:Y:S02]  /*0740*/  VIMNMX R10, PT, PT, R10, 0x46a00000, PT ;  /* 0x46a000000a0a7848 */ /* 0x000fe40003fe0100 */
[----:B------:R-:W-:-:S05]  /*0750*/  SEL R13, R14, 0x63400000, !P0 ;  /* 0x634000000e0d7807 */ /* 0x000fca0004000000 */
[----:B------:R-:W-:Y:S02]  /*0760*/  IMAD.IADD R13, R10, 0x1, -R13 ;  /* 0x000000010a0d7824 */ /* 0x000fe400078e0a0d */
[----:B------:R-:W-:Y:S02]  /*0770*/  IMAD.MOV.U32 R10, RZ, RZ, RZ ;  /* 0x000000ffff0a7224 */ /* 0x000fe400078e00ff */
[----:B------:R-:W-:-:S06]  /*0780*/  VIADD R11, R13, 0x7fe00000 ;  /* 0x7fe000000d0b7836 */ /* 0x000fcc0000000000 */
[----:B------:R-:W-:-:S10]  /*0790*/  DMUL R14, R16, R10 ;  /* 0x0000000a100e7228 */ /* 0x000fd40000000000 */
[----:B------:R-:W-:-:S13]  /*07a0*/  FSETP.GTU.AND P0, PT, |R15|, 1.469367938527859385e-39, PT ;  /* 0x001000000f00780b */ /* 0x000fda0003f0c200 */
[----:B------:R-:W-:Y:S05]  /*07b0*/  @P0 BRA `(.L_x_6) ;  /* 0x0000000000940947 */ /* 0x000fea0003800000 */
[----:B------:R-:W-:Y:S01]  /*07c0*/  DFMA R2, R16, -R6, R2 ;  /* 0x800000061002722b */ /* 0x000fe20000000002 */
[----:B------:R-:W-:-:S09]  /*07d0*/  IMAD.MOV.U32 R10, RZ, RZ, RZ ;  /* 0x000000ffff0a7224 */ /* 0x000fd200078e00ff */
[C---:B------:R-:W-:Y:S02]  /*07e0*/  FSETP.NEU.AND P0, PT, R3.reuse, RZ, PT ;  /* 0x000000ff0300720b */ /* 0x040fe40003f0d000 */
[----:B------:R-:W-:-:S04]  /*07f0*/  LOP3.LUT R9, R3, 0x80000000, R9, 0x48, !PT ;  /* 0x8000000003097812 */ /* 0x000fc800078e4809 */
[----:B------:R-:W-:-:S07]  /*0800*/  LOP3.LUT R11, R9, R11, RZ, 0xfc, !PT ;  /* 0x0000000b090b7212 */ /* 0x000fce00078efcff */
[----:B------:R-:W-:Y:S05]  /*0810*/  @!P0 BRA `(.L_x_6) ;  /* 0x00000000007c8947 */ /* 0x000fea0003800000 */
[----:B------:R-:W-:Y:S01]  /*0820*/  IMAD.MOV R3, RZ, RZ, -R13 ;  /* 0x000000ffff037224 */ /* 0x000fe200078e0a0d */
[----:B------:R-:W-:Y:S01]  /*0830*/  DMUL.RP R10, R16, R10 ;  /* 0x0000000a100a7228 */ /* 0x000fe20000008000 */
[----:B------:R-:W-:-:S06]  /*0840*/  IMAD.MOV.U32 R2, RZ, RZ, RZ ;  /* 0x000000ffff027224 */ /* 0x000fcc00078e00ff */
[----:B------:R-:W-:-:S03]  /*0850*/  DFMA R2, R14, -R2, R16 ;  /* 0x800000020e02722b */ /* 0x000fc60000000010 */
[----:B------:R-:W-:-:S03]  /*0860*/  LOP3.LUT R9, R11, R9, RZ, 0x3c, !PT ;  /* 0x000000090b097212 */ /* 0x000fc600078e3cff */
[----:B------:R-:W-:-:S04]  /*0870*/  IADD3 R2, PT, PT, -R13, -0x43300000, RZ ;  /* 0xbcd000000d027810 */ /* 0x000fc80007ffe1ff */
[----:B------:R-:W-:-:S04]  /*0880*/  FSETP.NEU.AND P0, PT, |R3|, R2, PT ;  /* 0x000000020300720b */ /* 0x000fc80003f0d200 */
[----:B------:R-:W-:Y:S02]  /*0890*/  FSEL R14, R10, R14, !P0 ;  /* 0x0000000e0a0e7208 */ /* 0x000fe40004000000 */
[----:B------:R-:W-:Y:S01]  /*08a0*/  FSEL R15, R9, R15, !P0 ;  /* 0x0000000f090f7208 */ /* 0x000fe20004000000 */
[----:B------:R-:W-:Y:S06]  /*08b0*/  BRA `(.L_x_6) ;  /* 0x0000000000547947 */ /* 0x000fec0003800000 */
.L_x_5:
[----:B------:R-:W-:-:S14]  /*08c0*/  DSETP.NAN.AND P0, PT, R10, R10, PT ;  /* 0x0000000a0a00722a */ /* 0x000fdc0003f08000 */
[----:B------:R-:W-:Y:S05]  /*08d0*/  @P0 BRA `(.L_x_7) ;  /* 0x0000000000440947 */ /* 0x000fea0003800000 */
[----:B------:R-:W-:-:S14]  /*08e0*/  DSETP.NAN.AND P0, PT, R8, R8, PT ;  /* 0x000000080800722a */ /* 0x000fdc0003f08000 */
[----:B------:R-:W-:Y:S05]  /*08f0*/  @P0 BRA `(.L_x_8) ;  /* 0x0000000000300947 */ /* 0x000fea0003800000 */
[----:B------:R-:W-:Y:S01]  /*0900*/  ISETP.NE.AND P0, PT, R23, R22, PT ;  /* 0x000000161700720c */ /* 0x000fe20003f05270 */
[----:B------:R-:W-:Y:S02]  /*0910*/  IMAD.MOV.U32 R14, RZ, RZ, 0x0 ;  /* 0x00000000ff0e7424 */ /* 0x000fe400078e00ff */
[----:B------:R-:W-:-:S10]  /*0920*/  IMAD.MOV.U32 R15, RZ, RZ, -0x80000 ;  /* 0xfff80000ff0f7424 */ /* 0x000fd400078e00ff */
[----:B------:R-:W-:Y:S05]  /*0930*/  @!P0 BRA `(.L_x_6) ;  /* 0x0000000000348947 */ /* 0x000fea0003800000 */
[----:B------:R-:W-:Y:S02]  /*0940*/  ISETP.NE.AND P0, PT, R23, 0x7ff00000, PT ;  /* 0x7ff000001700780c */ /* 0x000fe40003f05270 */
[----:B------:R-:W-:Y:S02]  /*0950*/  LOP3.LUT R15, R11, 0x80000000, R9, 0x48, !PT ;  /* 0x800000000b0f7812 */ /* 0x000fe400078e4809 */
[----:B------:R-:W-:-:S13]  /*0960*/  ISETP.EQ.OR P0, PT, R22, RZ, !P0 ;  /* 0x000000ff1600720c */ /* 0x000fda0004702670 */
[----:B------:R-:W-:Y:S01]  /*0970*/  @P0 LOP3.LUT R2, R15, 0x7ff00000, RZ, 0xfc, !PT ;  /* 0x7ff000000f020812 */ /* 0x000fe200078efcff */
[----:B------:R-:W-:Y:S02]  /*0980*/  @!P0 IMAD.MOV.U32 R14, RZ, RZ, RZ ;  /* 0x000000ffff0e8224 */ /* 0x000fe400078e00ff */
[----:B------:R-:W-:Y:S02]  /*0990*/  @P0 IMAD.MOV.U32 R14, RZ, RZ, RZ ;  /* 0x000000ffff0e0224 */ /* 0x000fe400078e00ff */
[----:B------:R-:W-:Y:S01]  /*09a0*/  @P0 IMAD.MOV.U32 R15, RZ, RZ, R2 ;  /* 0x000000ffff0f0224 */ /* 0x000fe200078e0002 */
[----:B------:R-:W-:Y:S06]  /*09b0*/  BRA `(.L_x_6) ;  /* 0x0000000000147947 */ /* 0x000fec0003800000 */
.L_x_8:
[----:B------:R-:W-:Y:S01]  /*09c0*/  LOP3.LUT R15, R9, 0x80000, RZ, 0xfc, !PT ;  /* 0x00080000090f7812 */ /* 0x000fe200078efcff */
[----:B------:R-:W-:Y:S01]  /*09d0*/  IMAD.MOV.U32 R14, RZ, RZ, R8 ;  /* 0x000000ffff0e7224 */ /* 0x000fe200078e0008 */
[----:B------:R-:W-:Y:S06]  /*09e0*/  BRA `(.L_x_6) ;  /* 0x0000000000087947 */ /* 0x000fec0003800000 */
.L_x_7:
[----:B------:R-:W-:Y:S01]  /*09f0*/  LOP3.LUT R15, R11, 0x80000, RZ, 0xfc, !PT ;  /* 0x000800000b0f7812 */ /* 0x000fe200078efcff */
[----:B------:R-:W-:-:S07]  /*0a00*/  IMAD.MOV.U32 R14, RZ, RZ, R10 ;  /* 0x000000ffff0e7224 */ /* 0x000fce00078e000a */
.L_x_6:
[----:B------:R-:W-:Y:S05]  /*0a10*/  BSYNC.RECONVERGENT B1 ;  /* 0x0000000000017941 */ /* 0x000fea0003800200 */
.L_x_4:
[----:B------:R-:W-:Y:S02]  /*0a20*/  IMAD.MOV.U32 R13, RZ, RZ, 0x0 ;  /* 0x00000000ff0d7424 */ /* 0x000fe400078e00ff */
[----:B------:R-:W-:Y:S02]  /*0a30*/  IMAD.MOV.U32 R2, RZ, RZ, R14 ;  /* 0x000000ffff027224 */ /* 0x000fe400078e000e */
[----:B------:R-:W-:Y:S01]  /*0a40*/  IMAD.MOV.U32 R3, RZ, RZ, R15 ;  /* 0x000000ffff037224 */ /* 0x000fe200078e000f */
[----:B------:R-:W-:Y:S06]  /*0a50*/  RET.REL.NODEC R12 `(DYbinaryentropy) ;  /* 0xfffffff40c687950 */ /* 0x000fec0003c3ffff */
.L_x_9:
[----:B------:R-:W-:-:S00]  /*0a60*/  BRA `(.L_x_9) ;  /* 0xfffffffc00fc7947 */ /* 0x000fc0000383ffff */
[----:B------:R-:W-:-:S00]  /*0a70*/  NOP ;  /* 0x0000000000007918 */ /* 0x000fc00000000000 */
        /* <DEDUP_REMOVED lines=8> */
.L_x_10:


//--------------------- .nv.shared.reserved.0     --------------------------
	.section	.nv.shared.reserved.0,"aw",@nobits
	.weak		__nv_reservedSMEM_offset_0_alias
	.size		__nv_reservedSMEM_offset_0_alias, 0, 64
	.other		__nv_reservedSMEM_offset_0_alias,@"STO_CUDA_RESERVED_SHARED STV_DEFAULT"
__nv_reservedSMEM_offset_0_alias:
	.zero		0
	.zero		64


//--------------------- .nv.constant0.DYbinaryentropy --------------------------
	.section	.nv.constant0.DYbinaryentropy,"a",@progbits
	.sectionflags	@""
	.align	4
.nv.constant0.DYbinaryentropy:
	.zero		936


//--------------------- SYMBOLS --------------------------

	.type		.nv.reservedSmem.offset0,@object
	.size		.nv.reservedSmem.offset0,0x4
